	.headerflags	@"EF_CUDA_TEXMODE_UNIFIED EF_CUDA_64BIT_ADDRESS EF_CUDA_ACCELERATORS EF_CUDA_SM90 EF_CUDA_VIRTUAL_SM(EF_CUDA_SM90)"
	.elftype	@"ET_EXEC"


//--------------------- .nv.info                  --------------------------
	.section	.nv.info,"",@"SHT_CUDA_INFO"
	.align	4


	//----- nvinfo : EIATTR_REGCOUNT
	.align		4
        /*0000*/ 	.byte	0x04, 0x2f
        /*0002*/ 	.short	(.L_1 - .L_0)
	.align		4
.L_0:
        /*0004*/ 	.word	index@(triton_mm)
        /*0008*/ 	.word	0x0000005e


	//----- nvinfo : EIATTR_MIN_STACK_SIZE
	.align		4
.L_1:
        /*000c*/ 	.byte	0x04, 0x12
        /*000e*/ 	.short	(.L_3 - .L_2)
	.align		4
.L_2:
        /*0010*/ 	.word	index@(triton_mm)
        /*0014*/ 	.word	0x00000000


	//----- nvinfo : EIATTR_FRAME_SIZE
	.align		4
.L_3:
        /*0018*/ 	.byte	0x04, 0x11
        /*001a*/ 	.short	(.L_5 - .L_4)
	.align		4
.L_4:
        /*001c*/ 	.word	index@(triton_mm)
        /*0020*/ 	.word	0x00000000


	//----- nvinfo : EIATTR_MIN_STACK_SIZE
	.align		4
.L_5:
        /*0024*/ 	.byte	0x04, 0x12
        /*0026*/ 	.short	(.L_7 - .L_6)
	.align		4
.L_6:
        /*0028*/ 	.word	index@(triton_mm)
        /*002c*/ 	.word	0x00000000
.L_7:


//--------------------- .nv.info.triton_mm        --------------------------
	.section	.nv.info.triton_mm,"",@"SHT_CUDA_INFO"
	.sectionflags	@""
	.align	4


	//----- nvinfo : EIATTR_CUDA_API_VERSION
	.align		4
        /*0000*/ 	.byte	0x04, 0x37
        /*0002*/ 	.short	(.L_9 - .L_8)
.L_8:
        /*0004*/ 	.word	0x0000007c


	//----- nvinfo : EIATTR_KPARAM_INFO
	.align		4
.L_9:
        /*0008*/ 	.byte	0x04, 0x17
        /*000a*/ 	.short	(.L_11 - .L_10)
.L_10:
        /*000c*/ 	.word	0x00000000
        /*0010*/ 	.short	0x0003
        /*0012*/ 	.short	0x0018
        /*0014*/ 	.byte	0x00, 0xf0, 0x11, 0x00


	//----- nvinfo : EIATTR_KPARAM_INFO
	.align		4
.L_11:
        /*0018*/ 	.byte	0x04, 0x17
        /*001a*/ 	.short	(.L_13 - .L_12)
.L_12:
        /*001c*/ 	.word	0x00000000
        /*0020*/ 	.short	0x0002
        /*0022*/ 	.short	0x0010
        /*0024*/ 	.byte	0x00, 0xf0, 0x21, 0x00


	//----- nvinfo : EIATTR_KPARAM_INFO
	.align		4
.L_13:
        /*0028*/ 	.byte	0x04, 0x17
        /*002a*/ 	.short	(.L_15 - .L_14)
.L_14:
        /*002c*/ 	.word	0x00000000
        /*0030*/ 	.short	0x0001
        /*0032*/ 	.short	0x0008
        /*0034*/ 	.byte	0x00, 0xf0, 0x21, 0x00


	//----- nvinfo : EIATTR_KPARAM_INFO
	.align		4
.L_15:
        /*0038*/ 	.byte	0x04, 0x17
        /*003a*/ 	.short	(.L_17 - .L_16)
.L_16:
        /*003c*/ 	.word	0x00000000
        /*0040*/ 	.short	0x0000
        /*0042*/ 	.short	0x0000
        /*0044*/ 	.byte	0x00, 0xf0, 0x21, 0x00


	//----- nvinfo : EIATTR_SPARSE_MMA_MASK
	.align		4
.L_17:
        /*0048*/ 	.byte	0x03, 0x50
        /*004a*/ 	.short	0x0000


	//----- nvinfo : EIATTR_MAXREG_COUNT
	.align		4
        /*004c*/ 	.byte	0x03, 0x1b
        /*004e*/ 	.short	0x00ff


	//----- nvinfo : EIATTR_COOP_GROUP_MASK_REGIDS
	.align		4
        /*0050*/ 	.byte	0x04, 0x29
        /*0052*/ 	.short	(.L_19 - .L_18)


	//   ....[0]....
.L_18:
        /*0054*/ 	.word	0xffffffff


	//----- nvinfo : EIATTR_COOP_GROUP_INSTR_OFFSETS
	.align		4
.L_19:
        /*0058*/ 	.byte	0x04, 0x28
        /*005a*/ 	.short	(.L_21 - .L_20)


	//   ....[0]....
.L_20:
        /*005c*/ 	.word	0x00000b90


	//----- nvinfo : EIATTR_EXIT_INSTR_OFFSETS
	.align		4
.L_21:
        /*0060*/ 	.byte	0x04, 0x1c
        /*0062*/ 	.short	(.L_23 - .L_22)


	//   ....[0]....
.L_22:
        /*0064*/ 	.word	0x00000040


	//   ....[1]....
        /*0068*/ 	.word	0x00001600


	//   ....[2]....
        /*006c*/ 	.word	0x00001650


	//----- nvinfo : EIATTR_MAX_THREADS
	.align		4
.L_23:
        /*0070*/ 	.byte	0x04, 0x05
        /*0072*/ 	.short	(.L_25 - .L_24)
.L_24:
        /*0074*/ 	.word	0x00000100
        /*0078*/ 	.word	0x00000001
        /*007c*/ 	.word	0x00000001


	//----- nvinfo : EIATTR_CBANK_PARAM_SIZE
	.align		4
.L_25:
        /*0080*/ 	.byte	0x03, 0x19
        /*0082*/ 	.short	0x001c


	//----- nvinfo : EIATTR_PARAM_CBANK
	.align		4
        /*0084*/ 	.byte	0x04, 0x0a
        /*0086*/ 	.short	(.L_27 - .L_26)
	.align		4
.L_26:
        /*0088*/ 	.word	index@(.nv.constant0.triton_mm)
        /*008c*/ 	.short	0x0210
        /*008e*/ 	.short	0x001c


	//----- nvinfo : EIATTR_SW_WAR
	.align		4
.L_27:
        /*0090*/ 	.byte	0x04, 0x36
        /*0092*/ 	.short	(.L_29 - .L_28)
.L_28:
        /*0094*/ 	.word	0x00000008
.L_29:


//--------------------- .nv.callgraph             --------------------------
	.section	.nv.callgraph,"",@"SHT_CUDA_CALLGRAPH"
	.align	4
	.sectionentsize	8
	.align		4
        /*0000*/ 	.word	0x00000000
	.align		4
        /*0004*/ 	.word	0xffffffff
	.align		4
        /*0008*/ 	.word	0x00000000
	.align		4
        /*000c*/ 	.word	0xfffffffe
	.align		4
        /*0010*/ 	.word	0x00000000
	.align		4
        /*0014*/ 	.word	0xfffffffd
	.align		4
        /*0018*/ 	.word	0x00000000
	.align		4
        /*001c*/ 	.word	0xfffffffc


//--------------------- .text.triton_mm           --------------------------
	.section	.text.triton_mm,"ax",@progbits
	.sectionflags	@"SHF_BARRIERS=1"
	.align	128
        .global         triton_mm
        .type           triton_mm,@function
        .size           triton_mm,(.L_x_2 - triton_mm)
        .other          triton_mm,@"STO_CUDA_ENTRY STV_DEFAULT"
triton_mm:
.text.triton_mm:
[----:B------:R-:W1:Y:S02]  /*0000*/  LDC R1, c[0x0][0x28] ;  /* 0x00000a00ff017b82 */ /* 0x000e640000000800 */
[----:B------:R-:W2:Y:S02]  /*0010*/  LDC R0, c[0x0][0x228] ;  /* 0x00008a00ff007b82 */ /* 0x000ea40000000800 */
[----:B--2---:R-:W-:-:S05]  /*0020*/  IMAD R2, R0, 0xc00, RZ ;  /* 0x00000c0000027824 */ /* 0x004fca00078e02ff */
[----:B------:R-:W-:-:S13]  /*0030*/  ISETP.NE.AND P0, PT, R2, RZ, PT ;  /* 0x000000ff0200720c */ /* 0x000fda0003f05270 */
[----:B------:R-:W-:Y:S05]  /*0040*/  @!P0 EXIT ;  /* 0x000000000000894d */ /* 0x000fea0003800000 */
[----:B------:R-:W2:Y:S01]  /*0050*/  S2R R10, SR_CTAID.X ;  /* 0x00000000000a7919 */ /* 0x000ea20000002500 */
[----:B------:R-:W-:Y:S01]  /*0060*/  VIADD R2, R0, 0x7f ;  /* 0x0000007f00027836 */ /* 0x000fe20000000000 */
[----:B------:R-:W-:Y:S01]  /*0070*/  IABS R18, R0 ;  /* 0x0000000000127213 */ /* 0x000fe20000000000 */
[----:B------:R-:W3:Y:S01]  /*0080*/  S2UR UR5, SR_CgaCtaId ;  /* 0x00000000000579c3 */ /* 0x000ee20000008800 */
[----:B------:R-:W-:Y:S01]  /*0090*/  UMOV UR4, 0x400 ;  /* 0x0000040000047882 */ /* 0x000fe20000000000 */
[----:B------:R-:W-:Y:S01]  /*00a0*/  ULDC.64 UR16, c[0x0][0x208] ;  /* 0x0000820000107ab9 */ /* 0x000fe20000000a00 */
[----:B------:R-:W-:Y:S02]  /*00b0*/  SHF.R.S32.HI R3, RZ, 0x1f, R2 ;  /* 0x0000001fff037819 */ /* 0x000fe40000011402 */
[----:B------:R-:W-:Y:S02]  /*00c0*/  CS2R R24, SRZ ;  /* 0x0000000000187805 */ /* 0x000fe4000001ff00 */
[----:B------:R-:W-:-:S02]  /*00d0*/  CS2R R26, SRZ ;  /* 0x00000000001a7805 */ /* 0x000fc4000001ff00 */
[----:B------:R-:W-:Y:S02]  /*00e0*/  CS2R R28, SRZ ;  /* 0x00000000001c7805 */ /* 0x000fe4000001ff00 */
[----:B------:R-:W-:Y:S02]  /*00f0*/  LEA.HI R3, R3, R2, RZ, 0x7 ;  /* 0x0000000203037211 */ /* 0x000fe400078f38ff */
[----:B------:R-:W-:Y:S02]  /*0100*/  CS2R R30, SRZ ;  /* 0x00000000001e7805 */ /* 0x000fe4000001ff00 */
[----:B------:R-:W-:Y:S02]  /*0110*/  CS2R R32, SRZ ;  /* 0x0000000000207805 */ /* 0x000fe4000001ff00 */
[----:B------:R-:W-:Y:S02]  /*0120*/  CS2R R34, SRZ ;  /* 0x0000000000227805 */ /* 0x000fe4000001ff00 */
[----:B------:R-:W-:-:S02]  /*0130*/  CS2R R36, SRZ ;  /* 0x0000000000247805 */ /* 0x000fc4000001ff00 */
[----:B------:R-:W-:Y:S02]  /*0140*/  CS2R R38, SRZ ;  /* 0x0000000000267805 */ /* 0x000fe4000001ff00 */
[----:B------:R-:W-:Y:S02]  /*0150*/  CS2R R40, SRZ ;  /* 0x0000000000287805 */ /* 0x000fe4000001ff00 */
        /* <DEDUP_REMOVED lines=9> */
[----:B------:R-:W-:Y:S01]  /*01f0*/  CS2R R60, SRZ ;  /* 0x00000000003c7805 */ /* 0x000fe2000001ff00 */
[----:B---3--:R-:W-:Y:S01]  /*0200*/  UPRMT UR5, UR5, 0x654, UR4 ;  /* 0x0000065405057896 */ /* 0x008fe20008000004 */
[----:B------:R-:W-:-:S02]  /*0210*/  CS2R R62, SRZ ;  /* 0x00000000003e7805 */ /* 0x000fc4000001ff00 */
[----:B------:R-:W-:Y:S02]  /*0220*/  CS2R R64, SRZ ;  /* 0x0000000000407805 */ /* 0x000fe4000001ff00 */
[----:B------:R-:W-:Y:S02]  /*0230*/  CS2R R66, SRZ ;  /* 0x0000000000427805 */ /* 0x000fe4000001ff00 */
[----:B------:R-:W-:Y:S01]  /*0240*/  CS2R R68, SRZ ;  /* 0x0000000000447805 */ /* 0x000fe2000001ff00 */
[C---:B--2---:R-:W-:Y:S01]  /*0250*/  IMAD.HI R4, R10.reuse, 0x2aaaaaab, RZ ;  /* 0x2aaaaaab0a047827 */ /* 0x044fe200078e02ff */
[----:B------:R-:W-:Y:S02]  /*0260*/  IABS R11, R10 ;  /* 0x0000000a000b7213 */ /* 0x000fe40000000000 */
[----:B------:R-:W-:Y:S02]  /*0270*/  CS2R R70, SRZ ;  /* 0x0000000000467805 */ /* 0x000fe4000001ff00 */
[----:B------:R-:W-:-:S02]  /*0280*/  ISETP.GE.AND P1, PT, R10, RZ, PT ;  /* 0x000000ff0a00720c */ /* 0x000fc40003f26270 */
[----:B------:R-:W-:Y:S02]  /*0290*/  CS2R R72, SRZ ;  /* 0x0000000000487805 */ /* 0x000fe4000001ff00 */
[----:B------:R-:W-:Y:S02]  /*02a0*/  SHF.R.U32.HI R5, RZ, 0x1f, R4 ;  /* 0x0000001fff057819 */ /* 0x000fe40000011604 */
[----:B------:R-:W-:Y:S02]  /*02b0*/  CS2R R74, SRZ ;  /* 0x00000000004a7805 */ /* 0x000fe4000001ff00 */
[----:B------:R-:W-:Y:S02]  /*02c0*/  CS2R R76, SRZ ;  /* 0x00000000004c7805 */ /* 0x000fe4000001ff00 */
[----:B------:R-:W-:Y:S02]  /*02d0*/  CS2R R78, SRZ ;  /* 0x00000000004e7805 */ /* 0x000fe4000001ff00 */
[----:B------:R-:W-:-:S02]  /*02e0*/  LEA.HI.SX32 R5, R4, R5, 0x1b ;  /* 0x0000000504057211 */ /* 0x000fc400078fdaff */
[----:B------:R-:W-:Y:S02]  /*02f0*/  CS2R R80, SRZ ;  /* 0x0000000000507805 */ /* 0x000fe4000001ff00 */
[----:B------:R-:W-:Y:S02]  /*0300*/  CS2R R82, SRZ ;  /* 0x0000000000527805 */ /* 0x000fe4000001ff00 */
[----:B------:R-:W-:Y:S02]  /*0310*/  CS2R R84, SRZ ;  /* 0x0000000000547805 */ /* 0x000fe4000001ff00 */
[----:B------:R-:W-:Y:S01]  /*0320*/  CS2R R86, SRZ ;  /* 0x0000000000567805 */ /* 0x000fe2000001ff00 */
[----:B------:R-:W-:Y:S01]  /*0330*/  IMAD.SHL.U32 R4, R5, 0x8, RZ ;  /* 0x0000000805047824 */ /* 0x000fe200078e00ff */
[----:B------:R-:W-:Y:S01]  /*0340*/  UMOV UR4, URZ ;  /* 0x0000003f00047c82 */ /* 0x000fe20008000000 */
[----:B------:R-:W-:-:S03]  /*0350*/  UMOV UR14, 0xffffffff ;  /* 0xffffffff000e7882 */ /* 0x000fc60000000000 */
[----:B------:R-:W-:-:S04]  /*0360*/  LEA.HI.SX32 R3, R3, -R4, 0x19 ;  /* 0x8000000403037211 */ /* 0x000fc800078fcaff */
[----:B------:R-:W-:-:S04]  /*0370*/  VIMNMX R6, R3, 0x8, PT ;  /* 0x0000000803067848 */ /* 0x000fc80003fe0100 */
[-C--:B------:R-:W-:Y:S02]  /*0380*/  IABS R13, R6.reuse ;  /* 0x00000006000d7213 */ /* 0x080fe40000000000 */
[----:B------:R-:W-:Y:S02]  /*0390*/  IABS R12, R6 ;  /* 0x00000006000c7213 */ /* 0x000fe40000000000 */
[----:B------:R-:W2:Y:S03]  /*03a0*/  I2F.RP R7, R13 ;  /* 0x0000000d00077306 */ /* 0x000ea60000209400 */
[----:B------:R-:W-:-:S05]  /*03b0*/  IMAD.MOV R15, RZ, RZ, -R12 ;  /* 0x000000ffff0f7224 */ /* 0x000fca00078e0a0c */
[----:B--2---:R-:W2:Y:S02]  /*03c0*/  MUFU.RCP R7, R7 ;  /* 0x0000000700077308 */ /* 0x004ea40000001000 */
[----:B--2---:R-:W-:Y:S02]  /*03d0*/  VIADD R2, R7, 0xffffffe ;  /* 0x0ffffffe07027836 */ /* 0x004fe40000000000 */
[----:B------:R-:W2:Y:S04]  /*03e0*/  S2R R7, SR_TID.X ;  /* 0x0000000000077919 */ /* 0x000ea80000002100 */
[----:B------:R3:W4:Y:S02]  /*03f0*/  F2I.FTZ.U32.TRUNC.NTZ R3, R2 ;  /* 0x0000000200037305 */ /* 0x000724000021f000 */
[----:B---3--:R-:W-:-:S02]  /*0400*/  IMAD.MOV.U32 R2, RZ, RZ, RZ ;  /* 0x000000ffff027224 */ /* 0x008fc400078e00ff */
[----:B----4-:R-:W-:-:S04]  /*0410*/  IMAD.MOV R8, RZ, RZ, -R3 ;  /* 0x000000ffff087224 */ /* 0x010fc800078e0a03 */
[----:B------:R-:W-:-:S04]  /*0420*/  IMAD R9, R8, R13, RZ ;  /* 0x0000000d08097224 */ /* 0x000fc800078e02ff */
[----:B------:R-:W-:Y:S02]  /*0430*/  IMAD.HI.U32 R8, R3, R9, R2 ;  /* 0x0000000903087227 */ /* 0x000fe400078e0002 */
[----:B------:R-:W3:Y:S02]  /*0440*/  I2F.RP R9, R18 ;  /* 0x0000001200097306 */ /* 0x000ee40000209400 */
[----:B------:R-:W-:Y:S02]  /*0450*/  IMAD.MOV.U32 R3, RZ, RZ, R11 ;  /* 0x000000ffff037224 */ /* 0x000fe400078e000b */
[----:B------:R-:W-:Y:S01]  /*0460*/  IMAD R11, R5, -0xc0, R10 ;  /* 0xffffff40050b7824 */ /* 0x000fe200078e020a */
[----:B------:R-:W-:Y:S01]  /*0470*/  LOP3.LUT R5, RZ, R6, RZ, 0x33, !PT ;  /* 0x00000006ff057212 */ /* 0x000fe200078e33ff */
[----:B------:R-:W-:Y:S01]  /*0480*/  IMAD.HI.U32 R2, R8, R3, RZ ;  /* 0x0000000308027227 */ /* 0x000fe200078e00ff */
[----:B--2---:R-:W-:Y:S02]  /*0490*/  SHF.R.U32.HI R12, RZ, 0x2, R7 ;  /* 0x00000002ff0c7819 */ /* 0x004fe40000011607 */
[----:B------:R-:W-:Y:S01]  /*04a0*/  IABS R17, R11 ;  /* 0x0000000b00117213 */ /* 0x000fe20000000000 */
[----:B------:R-:W-:Y:S01]  /*04b0*/  IMAD R2, R2, R15, R3 ;  /* 0x0000000f02027224 */ /* 0x000fe200078e0203 */
[----:B------:R-:W-:-:S03]  /*04c0*/  SGXT.U32 R12, R12, 0x6 ;  /* 0x000000060c0c781a */ /* 0x000fc60000000000 */
[----:B------:R-:W-:Y:S01]  /*04d0*/  IMAD.HI.U32 R8, R8, R17, RZ ;  /* 0x0000001108087227 */ /* 0x000fe200078e00ff */
[----:B------:R-:W-:Y:S01]  /*04e0*/  ISETP.GT.U32.AND P0, PT, R13, R2, PT ;  /* 0x000000020d00720c */ /* 0x000fe20003f04070 */
[----:B---3--:R-:W2:Y:S02]  /*04f0*/  MUFU.RCP R9, R9 ;  /* 0x0000000900097308 */ /* 0x008ea40000001000 */
[----:B------:R-:W-:-:S05]  /*0500*/  IMAD R10, R8, R15, R17 ;  /* 0x0000000f080a7224 */ /* 0x000fca00078e0211 */
[----:B------:R-:W-:-:S05]  /*0510*/  ISETP.GT.U32.AND P2, PT, R13, R10, PT ;  /* 0x0000000a0d00720c */ /* 0x000fca0003f44070 */
[----:B------:R-:W-:Y:S02]  /*0520*/  @!P0 IMAD.IADD R2, R2, 0x1, -R13 ;  /* 0x0000000102028824 */ /* 0x000fe400078e0a0d */
[----:B--2---:R-:W-:-:S03]  /*0530*/  VIADD R3, R9, 0xffffffe ;  /* 0x0ffffffe09037836 */ /* 0x004fc60000000000 */
[----:B------:R-:W-:-:S03]  /*0540*/  ISETP.GT.U32.AND P0, PT, R13, R2, PT ;  /* 0x000000020d00720c */ /* 0x000fc60003f04070 */
[----:B------:R-:W-:Y:S01]  /*0550*/  @!P2 IMAD.IADD R10, R10, 0x1, -R13 ;  /* 0x000000010a0aa824 */ /* 0x000fe200078e0a0d */
[----:B------:R-:W2:Y:S01]  /*0560*/  F2I.FTZ.U32.TRUNC.NTZ R3, R3 ;  /* 0x0000000300037305 */ /* 0x000ea2000021f000 */
[----:B------:R-:W-:-:S08]  /*0570*/  @!P2 VIADD R8, R8, 0x1 ;  /* 0x000000010808a836 */ /* 0x000fd00000000000 */
[----:B------:R-:W-:Y:S01]  /*0580*/  @!P0 IMAD.IADD R2, R2, 0x1, -R13 ;  /* 0x0000000102028824 */ /* 0x000fe200078e0a0d */
[----:B------:R-:W-:Y:S02]  /*0590*/  ISETP.NE.AND P0, PT, R6, RZ, PT ;  /* 0x000000ff0600720c */ /* 0x000fe40003f05270 */
[----:B------:R-:W-:Y:S01]  /*05a0*/  LOP3.LUT R6, R11, R6, RZ, 0x3c, !PT ;  /* 0x000000060b067212 */ /* 0x000fe200078e3cff */
[----:B------:R-:W-:Y:S01]  /*05b0*/  @!P1 IMAD.MOV R2, RZ, RZ, -R2 ;  /* 0x000000ffff029224 */ /* 0x000fe200078e0a02 */
[----:B------:R-:W-:Y:S01]  /*05c0*/  ISETP.GE.U32.AND P1, PT, R10, R13, PT ;  /* 0x0000000d0a00720c */ /* 0x000fe20003f26070 */
[----:B--2---:R-:W-:Y:S01]  /*05d0*/  IMAD.MOV R15, RZ, RZ, -R3 ;  /* 0x000000ffff0f7224 */ /* 0x004fe200078e0a03 */
[----:B------:R-:W-:Y:S02]  /*05e0*/  ISETP.GE.AND P3, PT, R6, RZ, PT ;  /* 0x000000ff0600720c */ /* 0x000fe40003f66270 */
[----:B------:R-:W-:Y:S01]  /*05f0*/  SEL R9, R5, R2, !P0 ;  /* 0x0000000205097207 */ /* 0x000fe20004000000 */
[----:B------:R-:W-:Y:S01]  /*0600*/  IMAD R15, R15, R18, RZ ;  /* 0x000000120f0f7224 */ /* 0x000fe200078e02ff */
[----:B------:R-:W-:Y:S01]  /*0610*/  SHF.R.U32.HI R6, RZ, 0x4, R7 ;  /* 0x00000004ff067819 */ /* 0x000fe20000011607 */
[----:B------:R-:W-:-:S02]  /*0620*/  IMAD.MOV.U32 R2, RZ, RZ, RZ ;  /* 0x000000ffff027224 */ /* 0x000fc400078e00ff */
[----:B------:R-:W-:Y:S02]  /*0630*/  IMAD.IADD R9, R4, 0x1, R9 ;  /* 0x0000000104097824 */ /* 0x000fe400078e0209 */
[----:B------:R-:W-:-:S04]  /*0640*/  IMAD.HI.U32 R2, R3, R15, R2 ;  /* 0x0000000f03027227 */ /* 0x000fc800078e0002 */
[----:B------:R-:W-:Y:S02]  /*0650*/  IMAD.SHL.U32 R9, R9, 0x80, RZ ;  /* 0x0000008009097824 */ /* 0x000fe400078e00ff */
[----:B------:R-:W-:-:S03]  /*0660*/  @P1 VIADD R8, R8, 0x1 ;  /* 0x0000000108081836 */ /* 0x000fc60000000000 */
[----:B------:R-:W-:Y:S01]  /*0670*/  LOP3.LUT R14, R9, R12, RZ, 0xfc, !PT ;  /* 0x0000000c090e7212 */ /* 0x000fe200078efcff */
[----:B------:R-:W-:Y:S01]  /*0680*/  @!P3 IMAD.MOV R8, RZ, RZ, -R8 ;  /* 0x000000ffff08b224 */ /* 0x000fe200078e0a08 */
[----:B------:R-:W-:Y:S02]  /*0690*/  LOP3.LUT R21, R9, 0x40, R12, 0xfe, !PT ;  /* 0x0000004009157812 */ /* 0x000fe400078efe0c */
[----:B------:R-:W-:Y:S02]  /*06a0*/  IABS R4, R14 ;  /* 0x0000000e00047213 */ /* 0x000fe40000000000 */
[----:B------:R-:W-:Y:S02]  /*06b0*/  IABS R17, R21 ;  /* 0x0000001500117213 */ /* 0x000fe40000000000 */
[----:B------:R-:W-:Y:S01]  /*06c0*/  ISETP.GE.AND P3, PT, R21, RZ, PT ;  /* 0x000000ff1500720c */ /* 0x000fe20003f66270 */
[----:B------:R-:W-:Y:S01]  /*06d0*/  IMAD.MOV.U32 R15, RZ, RZ, R4 ;  /* 0x000000ffff0f7224 */ /* 0x000fe200078e0004 */
[----:B------:R-:W-:-:S03]  /*06e0*/  LOP3.LUT R4, R12, 0x40, RZ, 0xfc, !PT ;  /* 0x000000400c047812 */ /* 0x000fc600078efcff */
[----:B------:R-:W-:-:S04]  /*06f0*/  IMAD.HI.U32 R3, R2, R15, RZ ;  /* 0x0000000f02037227 */ /* 0x000fc800078e00ff */
[----:B------:R-:W-:-:S04]  /*0700*/  IMAD.HI.U32 R2, R2, R17, RZ ;  /* 0x0000001102027227 */ /* 0x000fc800078e00ff */
[----:B------:R-:W-:Y:S02]  /*0710*/  IMAD.MOV R3, RZ, RZ, -R3 ;  /* 0x000000ffff037224 */ /* 0x000fe400078e0a03 */
[----:B------:R-:W-:Y:S02]  /*0720*/  IMAD.MOV R2, RZ, RZ, -R2 ;  /* 0x000000ffff027224 */ /* 0x000fe400078e0a02 */
[C---:B------:R-:W-:Y:S01]  /*0730*/  IMAD R13, R18.reuse, R3, R15 ;  /* 0x00000003120d7224 */ /* 0x040fe200078e020f */
[----:B------:R-:W-:Y:S01]  /*0740*/  SEL R3, R5, R8, !P0 ;  /* 0x0000000805037207 */ /* 0x000fe20004000000 */
[----:B------:R-:W-:Y:S01]  /*0750*/  IMAD R16, R18, R2, R17 ;  /* 0x0000000212107224 */ /* 0x000fe200078e0211 */
[----:B------:R-:W-:Y:S01]  /*0760*/  SGXT.U32 R8, R6, 0x4 ;  /* 0x000000040608781a */ /* 0x000fe20000000000 */
[----:B------:R-:W-:Y:S01]  /*0770*/  IMAD.SHL.U32 R2, R7, 0x8, RZ ;  /* 0x0000000807027824 */ /* 0x000fe200078e00ff */
[C---:B------:R-:W-:Y:S01]  /*0780*/  ISETP.GT.U32.AND P1, PT, R18.reuse, R13, PT ;  /* 0x0000000d1200720c */ /* 0x040fe20003f24070 */
[----:B------:R-:W-:Y:S01]  /*0790*/  IMAD.SHL.U32 R3, R3, 0x80, RZ ;  /* 0x0000008003037824 */ /* 0x000fe200078e00ff */
[----:B------:R-:W-:-:S02]  /*07a0*/  ISETP.GT.U32.AND P2, PT, R18, R16, PT ;  /* 0x000000101200720c */ /* 0x000fc40003f44070 */
[----:B------:R-:W-:Y:S02]  /*07b0*/  LOP3.LUT R11, R2, 0x18, R7, 0x48, !PT ;  /* 0x00000018020b7812 */ /* 0x000fe400078e4807 */
[----:B------:R-:W-:Y:S02]  /*07c0*/  LOP3.LUT R20, R3, R12, RZ, 0xfc, !PT ;  /* 0x0000000c03147212 */ /* 0x000fe400078efcff */
[----:B------:R-:W-:Y:S01]  /*07d0*/  LOP3.LUT R19, R3, 0x40, R12, 0xfe, !PT ;  /* 0x0000004003137812 */ /* 0x000fe200078efe0c */
[--C-:B------:R-:W-:Y:S01]  /*07e0*/  IMAD R4, R4, 0x20, R11.reuse ;  /* 0x0000002004047824 */ /* 0x100fe200078e020b */
[----:B------:R-:W-:Y:S01]  /*07f0*/  LOP3.LUT R5, R9, R8, RZ, 0xfc, !PT ;  /* 0x0000000809057212 */ /* 0x000fe200078efcff */
[----:B------:R-:W-:Y:S02]  /*0800*/  IMAD R6, R12, 0x20, R11 ;  /* 0x000000200c067824 */ /* 0x000fe400078e020b */
[--C-:B------:R-:W-:Y:S01]  /*0810*/  @!P1 IMAD.IADD R13, R13, 0x1, -R18.reuse ;  /* 0x000000010d0d9824 */ /* 0x100fe200078e0a12 */
[----:B------:R-:W-:Y:S01]  /*0820*/  ISETP.GE.AND P1, PT, R14, RZ, PT ;  /* 0x000000ff0e00720c */ /* 0x000fe20003f26270 */
[----:B------:R-:W-:Y:S01]  /*0830*/  @!P2 IMAD.IADD R16, R16, 0x1, -R18 ;  /* 0x000000011010a824 */ /* 0x000fe200078e0a12 */
[----:B------:R-:W2:Y:S01]  /*0840*/  LDC.64 R14, c[0x0][0x218] ;  /* 0x00008600ff0e7b82 */ /* 0x000ea20000000a00 */
[----:B------:R-:W-:Y:S01]  /*0850*/  IMAD.HI R8, R20, 0x2aaaaaab, RZ ;  /* 0x2aaaaaab14087827 */ /* 0x000fe200078e02ff */
[----:B------:R-:W-:-:S02]  /*0860*/  ISETP.GT.U32.AND P0, PT, R18, R13, PT ;  /* 0x0000000d1200720c */ /* 0x000fc40003f04070 */
[----:B------:R-:W-:Y:S01]  /*0870*/  ISETP.GT.U32.AND P2, PT, R18, R16, PT ;  /* 0x000000101200720c */ /* 0x000fe20003f44070 */
[----:B------:R-:W-:Y:S01]  /*0880*/  IMAD.HI R12, R19, 0x2aaaaaab, RZ ;  /* 0x2aaaaaab130c7827 */ /* 0x000fe200078e02ff */
[----:B------:R-:W-:Y:S02]  /*0890*/  SHF.R.U32.HI R9, RZ, 0x1f, R8 ;  /* 0x0000001fff097819 */ /* 0x000fe40000011608 */
[----:B------:R-:W3:Y:S02]  /*08a0*/  LDC.64 R10, c[0x0][0x210] ;  /* 0x00008400ff0a7b82 */ /* 0x000ee40000000a00 */
[----:B------:R-:W-:Y:S02]  /*08b0*/  SHF.R.U32.HI R17, RZ, 0x1f, R12 ;  /* 0x0000001fff117819 */ /* 0x000fe4000001160c */
[----:B------:R-:W-:Y:S02]  /*08c0*/  LEA.HI R9, R8, R9, RZ, 0x17 ;  /* 0x0000000908097211 */ /* 0x000fe400078fb8ff */
[----:B------:R-:W-:Y:S01]  /*08d0*/  LOP3.LUT R8, R2, 0x18, RZ, 0xc0, !PT ;  /* 0x0000001802087812 */ /* 0x000fe200078ec0ff */
[--C-:B------:R-:W-:Y:S01]  /*08e0*/  @!P0 IMAD.IADD R13, R13, 0x1, -R18.reuse ;  /* 0x000000010d0d8824 */ /* 0x100fe200078e0a12 */
[----:B------:R-:W-:Y:S01]  /*08f0*/  ISETP.NE.AND P0, PT, R0, RZ, PT ;  /* 0x000000ff0000720c */ /* 0x000fe20003f05270 */
[----:B------:R-:W-:Y:S01]  /*0900*/  @!P2 IMAD.IADD R16, R16, 0x1, -R18 ;  /* 0x000000011010a824 */ /* 0x000fe200078e0a12 */
[----:B------:R-:W-:Y:S01]  /*0910*/  LEA.HI R18, R12, R17, RZ, 0x17 ;  /* 0x000000110c127211 */ /* 0x000fe200078fb8ff */
[----:B------:R-:W-:Y:S01]  /*0920*/  @!P1 IMAD.MOV R13, RZ, RZ, -R13 ;  /* 0x000000ffff0d9224 */ /* 0x000fe200078e0a0d */
[----:B------:R-:W-:Y:S01]  /*0930*/  LOP3.LUT R12, RZ, R0, RZ, 0x33, !PT ;  /* 0x00000000ff0c7212 */ /* 0x000fe200078e33ff */
[----:B------:R-:W-:-:S02]  /*0940*/  @!P3 IMAD.MOV R16, RZ, RZ, -R16 ;  /* 0x000000ffff10b224 */ /* 0x000fc400078e0a10 */
[----:B------:R-:W-:Y:S01]  /*0950*/  IMAD R17, R9, -0xc00, R20 ;  /* 0xfffff40009117824 */ /* 0x000fe200078e0214 */
[----:B------:R-:W-:Y:S01]  /*0960*/  SEL R21, R12, R13, !P0 ;  /* 0x0000000d0c157207 */ /* 0x000fe20004000000 */
[----:B------:R-:W-:Y:S01]  /*0970*/  IMAD R13, R18, -0xc00, R19 ;  /* 0xfffff400120d7824 */ /* 0x000fe200078e0213 */
[----:B------:R-:W-:Y:S01]  /*0980*/  SEL R9, R12, R16, !P0 ;  /* 0x000000100c097207 */ /* 0x000fe20004000000 */
[--C-:B------:R-:W-:Y:S02]  /*0990*/  IMAD R17, R17, 0x1000, R8.reuse ;  /* 0x0000100011117824 */ /* 0x100fe400078e0208 */
[--C-:B------:R-:W-:Y:S02]  /*09a0*/  IMAD R19, R21, 0x1000, R8.reuse ;  /* 0x0000100015137824 */ /* 0x100fe400078e0208 */
[--C-:B------:R-:W-:Y:S02]  /*09b0*/  IMAD R21, R9, 0x1000, R8.reuse ;  /* 0x0000100009157824 */ /* 0x100fe400078e0208 */
[----:B------:R-:W-:-:S02]  /*09c0*/  IMAD R23, R13, 0x1000, R8 ;  /* 0x000010000d177824 */ /* 0x000fc400078e0208 */
[----:B--2---:R-:W-:Y:S01]  /*09d0*/  IMAD.WIDE R12, R17, 0x2, R14 ;  /* 0x00000002110c7825 */ /* 0x004fe200078e020e */
[----:B------:R-:W-:-:S03]  /*09e0*/  LEA R17, R6, UR5, 0x1 ;  /* 0x0000000506117c11 */ /* 0x000fc6000f8e08ff */
[--C-:B---3--:R-:W-:Y:S01]  /*09f0*/  IMAD.WIDE R8, R19, 0x2, R10.reuse ;  /* 0x0000000213087825 */ /* 0x108fe200078e020a */
[----:B------:R-:W-:Y:S02]  /*0a00*/  LEA R19, R4, UR5, 0x1 ;  /* 0x0000000504137c11 */ /* 0x000fe4000f8e08ff */
[----:B------:R-:W-:Y:S01]  /*0a10*/  IADD3 R22, P1, R12, 0x40, RZ ;  /* 0x000000400c167810 */ /* 0x000fe20007f3e0ff */
[----:B------:R-:W-:Y:S01]  /*0a20*/  IMAD.WIDE R10, R21, 0x2, R10 ;  /* 0x00000002150a7825 */ /* 0x000fe200078e020a */
[----:B------:R-:W-:Y:S01]  /*0a30*/  @!PT LDS RZ, [RZ] ;  /* 0x00000000fffff984 */ /* 0x000fe20000000800 */
[----:B------:R-:W-:Y:S01]  /*0a40*/  @!PT LDS RZ, [RZ] ;  /* 0x00000000fffff984 */ /* 0x000fe20000000800 */
[----:B------:R-:W-:Y:S01]  /*0a50*/  @!PT LDS RZ, [RZ] ;  /* 0x00000000fffff984 */ /* 0x000fe20000000800 */
[----:B------:R-:W-:Y:S01]  /*0a60*/  LDGSTS.E.BYPASS.128 [R17], desc[UR16][R8.64] ;  /* 0x0000000008117fae */ /* 0x000fe2000b901c50 */
[----:B------:R-:W-:Y:S02]  /*0a70*/  IADD3 R18, P2, R8, 0x40, RZ ;  /* 0x0000004008127810 */ /* 0x000fe40007f5e0ff */
[----:B------:R-:W-:Y:S01]  /*0a80*/  IMAD.WIDE R14, R23, 0x2, R14 ;  /* 0x00000002170e7825 */ /* 0x000fe200078e020e */
[----:B------:R3:W-:Y:S01]  /*0a90*/  LDGSTS.E.BYPASS.128 [R19], desc[UR16][R10.64] ;  /* 0x000000000a137fae */ /* 0x0007e2000b901c50 */
[----:B------:R-:W-:-:S02]  /*0aa0*/  IADD3 R20, P0, R10, 0x40, RZ ;  /* 0x000000400a147810 */ /* 0x000fc40007f1e0ff */
[----:B------:R-:W-:Y:S01]  /*0ab0*/  IMAD.X R21, RZ, RZ, R9, P2 ;  /* 0x000000ffff157224 */ /* 0x000fe200010e0609 */
[----:B------:R-:W0:Y:S01]  /*0ac0*/  LDGDEPBAR ;  /* 0x00000000000079af */ /* 0x000e220000000000 */
[----:B------:R-:W-:Y:S02]  /*0ad0*/  IMAD.X R89, RZ, RZ, R13, P1 ;  /* 0x000000ffff597224 */ /* 0x000fe400008e060d */
[----:B------:R-:W-:Y:S01]  /*0ae0*/  IMAD.X R23, RZ, RZ, R11, P0 ;  /* 0x000000ffff177224 */ /* 0x000fe200000e060b */
[----:B------:R4:W-:Y:S01]  /*0af0*/  LDGSTS.E.BYPASS.128 [R17+0x4000], desc[UR16][R12.64] ;  /* 0x040000000c117fae */ /* 0x0009e2000b901c50 */
[----:B------:R-:W-:Y:S01]  /*0b00*/  IADD3 R88, P0, R14, 0x40, RZ ;  /* 0x000000400e587810 */ /* 0x000fe20007f1e0ff */
[----:B------:R-:W-:Y:S02]  /*0b10*/  IMAD.MOV.U32 R16, RZ, RZ, RZ ;  /* 0x000000ffff107224 */ /* 0x000fe400078e00ff */
[----:B------:R2:W-:Y:S01]  /*0b20*/  LDGSTS.E.BYPASS.128 [R19+0x4000], desc[UR16][R14.64] ;  /* 0x040000000e137fae */ /* 0x0005e2000b901c50 */
[----:B---3--:R-:W-:Y:S01]  /*0b30*/  SHF.R.U32.HI R11, RZ, 0x4, R7 ;  /* 0x00000004ff0b7819 */ /* 0x008fe20000011607 */
[----:B------:R-:W-:Y:S01]  /*0b40*/  IMAD.X R91, RZ, RZ, R15, P0 ;  /* 0x000000ffff5b7224 */ /* 0x000fe200000e060f */
[----:B------:R-:W-:Y:S01]  /*0b50*/  SHF.R.U32.HI R10, RZ, 0x5, R7 ;  /* 0x00000005ff0a7819 */ /* 0x000fe20000011607 */
[----:B------:R-:W0:Y:S01]  /*0b60*/  LDGDEPBAR ;  /* 0x00000000000079af */ /* 0x000e220000000000 */
[----:B------:R-:W-:-:S02]  /*0b70*/  SGXT.U32 R11, R11, 0x1 ;  /* 0x000000010b0b781a */ /* 0x000fc40000000000 */
[----:B----4-:R-:W-:-:S07]  /*0b80*/  LOP3.LUT R12, R10, 0x7fffffc, RZ, 0xc0, !PT ;  /* 0x07fffffc0a0c7812 */ /* 0x010fce00078ec0ff */
.L_x_0:
[----:B--2---:R-:W2:Y:S01]  /*0b90*/  SHFL.IDX PT, R8, R12, RZ, 0x1f ;  /* 0x00001fff0c087589 */ /* 0x004ea200000e0000 */
[----:B------:R-:W-:Y:S01]  /*0ba0*/  UIADD3 UR14, UR14, 0x1, URZ ;  /* 0x000000010e0e7890 */ /* 0x000fe2000fffe03f */
[----:B------:R-:W-:-:S04]  /*0bb0*/  DEPBAR.LE SB0, 0x0 ;  /* 0x000080000000791a */ /* 0x000fc80000000000 */
[----:B------:R-:W-:Y:S01]  /*0bc0*/  UISETP.GE.AND UP0, UPT, UR14, 0x2, UPT ;  /* 0x000000020e00788c */ /* 0x000fe2000bf06270 */
[----:B------:R-:W-:Y:S01]  /*0bd0*/  BAR.SYNC.DEFER_BLOCKING 0x0 ;  /* 0x0000000000007b1d */ /* 0x000fe20000010000 */
[----:B------:R-:W-:Y:S01]  /*0be0*/  UIADD3 UR4, UR4, 0x1, URZ ;  /* 0x0000000104047890 */ /* 0x000fe2000fffe03f */
[C---:B------:R-:W-:Y:S01]  /*0bf0*/  ISETP.GE.U32.AND P0, PT, R16.reuse, 0xfe0, PT ;  /* 0x00000fe01000780c */ /* 0x040fe20003f06070 */
[----:B------:R-:W-:Y:S01]  /*0c00*/  USEL UR14, UR14, URZ, !UP0 ;  /* 0x0000003f0e0e7287 */ /* 0x000fe2000c000000 */
[----:B------:R-:W-:Y:S02]  /*0c10*/  IMAD.MOV.U32 R9, RZ, RZ, R21 ;  /* 0x000000ffff097224 */ /* 0x000fe400078e0015 */
[----:B------:R-:W-:Y:S01]  /*0c20*/  UMOV UR11, 0x80000020 ;  /* 0x80000020000b7882 */ /* 0x000fe20000000000 */
[----:B------:R-:W-:Y:S01]  /*0c30*/  VIADD R16, R16, 0x20 ;  /* 0x0000002010107836 */ /* 0x000fe20000000000 */
[----:B--2---:R-:W-:Y:S01]  /*0c40*/  R2UR UR6, R8 ;  /* 0x00000000080672ca */ /* 0x004fe200000e0000 */
[----:B------:R-:W-:Y:S01]  /*0c50*/  IMAD.MOV.U32 R8, RZ, RZ, R18 ;  /* 0x000000ffff087224 */ /* 0x000fe200078e0012 */
[----:B------:R-:W-:Y:S01]  /*0c60*/  IADD3 R18, P4, R18, 0x40, RZ ;  /* 0x0000004012127810 */ /* 0x000fe20007f9e0ff */
[----:B------:R-:W-:-:S04]  /*0c70*/  WARPGROUP.ARRIVE ;  /* 0x00000000000079c5 */ /* 0x000fc80000000000 */
[----:B------:R-:W-:-:S06]  /*0c80*/  IMAD.X R21, RZ, RZ, R21, P4 ;  /* 0x000000ffff157224 */ /* 0x000fcc00020e0615 */
[----:B------:R-:W-:Y:S02]  /*0c90*/  USHF.L.U32 UR7, UR6, 0x6, URZ ;  /* 0x0000000606077899 */ /* 0x000fe4000800063f */
[----:B------:R-:W-:Y:S02]  /*0ca0*/  ULEA UR6, UR14, UR5, 0xd ;  /* 0x000000050e067291 */ /* 0x000fe4000f8e683f */
[----:B------:R-:W-:Y:S02]  /*0cb0*/  ULOP3.LUT UR7, UR7, 0x1c0, URZ, 0xc0, !UPT ;  /* 0x000001c007077892 */ /* 0x000fe4000f8ec03f */
[----:B------:R-:W-:Y:S02]  /*0cc0*/  USHF.R.U32.HI UR8, URZ, 0x4, UR6 ;  /* 0x000000043f087899 */ /* 0x000fe40008011606 */
[----:B------:R-:W-:Y:S02]  /*0cd0*/  UIADD3 UR6, UR6, 0x4000, URZ ;  /* 0x0000400006067890 */ /* 0x000fe4000fffe03f */
[----:B------:R-:W-:-:S02]  /*0ce0*/  ULOP3.LUT UR8, UR8, 0x3fff, URZ, 0xc0, !UPT ;  /* 0x00003fff08087892 */ /* 0x000fc4000f8ec03f */
[----:B------:R-:W-:Y:S02]  /*0cf0*/  USHF.R.U32.HI UR6, URZ, 0x4, UR6 ;  /* 0x000000043f067899 */ /* 0x000fe40008011606 */
[----:B------:R-:W-:Y:S02]  /*0d00*/  UIADD3 UR12, UP0, UR7, UR8, URZ ;  /* 0x00000008070c7290 */ /* 0x000fe4000ff1e03f */
[----:B------:R-:W-:Y:S02]  /*0d10*/  ULOP3.LUT UR6, UR6, 0x3fff, URZ, 0xc0, !UPT ;  /* 0x00003fff06067892 */ /* 0x000fe4000f8ec03f */
[----:B------:R-:W-:Y:S02]  /*0d20*/  UIADD3.X UR13, URZ, URZ, URZ, UP0, !UPT ;  /* 0x0000003f3f0d7290 */ /* 0x000fe400087fe43f */
[----:B------:R-:W-:Y:S02]  /*0d30*/  ULOP3.LUT UR10, UR6, 0x2000000, URZ, 0xfc, !UPT ;  /* 0x02000000060a7892 */ /* 0x000fe4000f8efc3f */
[----:B------:R-:W-:-:S02]  /*0d40*/  ULOP3.LUT UR8, UR12, 0x2000000, URZ, 0xfc, !UPT ;  /* 0x020000000c087892 */ /* 0x000fc4000f8efc3f */
[----:B------:R-:W-:Y:S01]  /*0d50*/  ULOP3.LUT UR9, UR13, 0x80000020, URZ, 0xfc, !UPT ;  /* 0x800000200d097892 */ /* 0x000fe2000f8efc3f */
[----:B------:R-:W-:Y:S01]  /*0d60*/  UMOV UR7, URZ ;  /* 0x0000003f00077c82 */ /* 0x000fe20008000000 */
[----:B------:R-:W-:-:S04]  /*0d70*/  UISETP.GE.AND UP0, UPT, UR4, 0x2, UPT ;  /* 0x000000020400788c */ /* 0x000fc8000bf06270 */
[----:B------:R-:W-:-:S03]  /*0d80*/  USEL UR4, UR4, URZ, !UP0 ;  /* 0x0000003f04047287 */ /* 0x000fc6000c000000 */
[----:B------:R-:W-:Y:S01]  /*0d90*/  HGMMA.64x128x16.F32.BF16 R24, gdesc[UR8], R24 ;  /* 0x01e00000081879f0 */ /* 0x000fe20008701818 */
[----:B------:R-:W-:Y:S01]  /*0da0*/  UMOV UR8, 0x2000002 ;  /* 0x0200000200087882 */ /* 0x000fe20000000000 */
[----:B------:R-:W-:Y:S02]  /*0db0*/  UMOV UR9, 0x80000020 ;  /* 0x8000002000097882 */ /* 0x000fe40000000000 */
[----:B------:R-:W-:Y:S02]  /*0dc0*/  UIADD3.64 UR10, UR6, UR8, URZ ;  /* 0x00000008060a7297 */ /* 0x000fe4000fffe03f */
[----:B------:R-:W-:Y:S02]  /*0dd0*/  UIADD3.64 UR8, UR12, UR8, URZ ;  /* 0x000000080c087297 */ /* 0x000fe4000fffe03f */
[----:B------:R-:W-:-:S06]  /*0de0*/  ULEA UR6, UR4, UR5, 0xd ;  /* 0x0000000504067291 */ /* 0x000fcc000f8e683f */
[----:B------:R-:W-:Y:S02]  /*0df0*/  LEA R13, R6, UR6, 0x1 ;  /* 0x00000006060d7c11 */ /* 0x000fe4000f8e08ff */
[----:B------:R-:W-:Y:S01]  /*0e00*/  LEA R15, R4, UR6, 0x1 ;  /* 0x00000006040f7c11 */ /* 0x000fe2000f8e08ff */
[----:B------:R-:W-:Y:S03]  /*0e10*/  HGMMA.64x128x16.F32.BF16 R24, gdesc[UR8], R24, gsb0 ;  /* 0x01e00000081879f0 */ /* 0x000fe60008001818 */
[----:B------:R-:W-:Y:S02]  /*0e20*/  WARPGROUP.DEPBAR.LE gsb0, 0x1 ;  /* 0x00008000000079c5 */ /* 0x000fe40000010100 */
[----:B------:R-:W-:Y:S06]  /*0e30*/  BAR.SYNC.DEFER_BLOCKING 0x0 ;  /* 0x0000000000007b1d */ /* 0x000fec0000010000 */
[----:B------:R-:W-:Y:S01]  /*0e40*/  @!PT LDS RZ, [RZ] ;  /* 0x00000000fffff984 */ /* 0x000fe20000000800 */
[----:B------:R-:W-:Y:S01]  /*0e50*/  @!PT LDS RZ, [RZ] ;  /* 0x00000000fffff984 */ /* 0x000fe20000000800 */
[----:B------:R-:W-:Y:S01]  /*0e60*/  @!PT LDS RZ, [RZ] ;  /* 0x00000000fffff984 */ /* 0x000fe20000000800 */
[----:B------:R2:W-:Y:S02]  /*0e70*/  LDGSTS.E.BYPASS.128 [R13], desc[UR16][R8.64], !P0 ;  /* 0x00000000080d7fae */ /* 0x0005e4000c101c50 */
[----:B--2---:R-:W-:Y:S01]  /*0e80*/  IMAD.MOV.U32 R8, RZ, RZ, R20 ;  /* 0x000000ffff087224 */ /* 0x004fe200078e0014 */
[----:B------:R-:W-:Y:S01]  /*0e90*/  IADD3 R20, P3, R20, 0x40, RZ ;  /* 0x0000004014147810 */ /* 0x000fe20007f7e0ff */
[----:B------:R-:W-:-:S04]  /*0ea0*/  IMAD.MOV.U32 R9, RZ, RZ, R23 ;  /* 0x000000ffff097224 */ /* 0x000fc800078e0017 */
[----:B------:R-:W-:Y:S01]  /*0eb0*/  IMAD.X R23, RZ, RZ, R23, P3 ;  /* 0x000000ffff177224 */ /* 0x000fe200018e0617 */
[----:B------:R2:W-:Y:S04]  /*0ec0*/  LDGSTS.E.BYPASS.128 [R15], desc[UR16][R8.64], !P0 ;  /* 0x00000000080f7fae */ /* 0x0005e8000c101c50 */
[----:B------:R-:W0:Y:S01]  /*0ed0*/  LDGDEPBAR ;  /* 0x00000000000079af */ /* 0x000e220000000000 */
[----:B--2---:R-:W-:Y:S01]  /*0ee0*/  IMAD.MOV.U32 R8, RZ, RZ, R22 ;  /* 0x000000ffff087224 */ /* 0x004fe200078e0016 */
[----:B------:R-:W-:Y:S01]  /*0ef0*/  IADD3 R22, P2, R22, 0x40, RZ ;  /* 0x0000004016167810 */ /* 0x000fe20007f5e0ff */
[----:B------:R-:W-:-:S04]  /*0f00*/  IMAD.MOV.U32 R9, RZ, RZ, R89 ;  /* 0x000000ffff097224 */ /* 0x000fc800078e0059 */
[----:B------:R-:W-:Y:S01]  /*0f10*/  IMAD.X R89, RZ, RZ, R89, P2 ;  /* 0x000000ffff597224 */ /* 0x000fe200010e0659 */
[----:B------:R2:W-:Y:S02]  /*0f20*/  LDGSTS.E.BYPASS.128 [R13+0x4000], desc[UR16][R8.64], !P0 ;  /* 0x04000000080d7fae */ /* 0x0005e4000c101c50 */
[----:B--2---:R-:W-:Y:S01]  /*0f30*/  IMAD.MOV.U32 R8, RZ, RZ, R88 ;  /* 0x000000ffff087224 */ /* 0x004fe200078e0058 */
[----:B------:R-:W-:Y:S01]  /*0f40*/  IADD3 R88, P1, R88, 0x40, RZ ;  /* 0x0000004058587810 */ /* 0x000fe20007f3e0ff */
[----:B------:R-:W-:-:S04]  /*0f50*/  IMAD.MOV.U32 R9, RZ, RZ, R91 ;  /* 0x000000ffff097224 */ /* 0x000fc800078e005b */
[----:B------:R-:W-:Y:S01]  /*0f60*/  IMAD.X R91, RZ, RZ, R91, P1 ;  /* 0x000000ffff5b7224 */ /* 0x000fe200008e065b */
[----:B------:R2:W-:Y:S04]  /*0f70*/  LDGSTS.E.BYPASS.128 [R15+0x4000], desc[UR16][R8.64], !P0 ;  /* 0x04000000080f7fae */ /* 0x0005e8000c101c50 */
[----:B------:R-:W0:Y:S01]  /*0f80*/  LDGDEPBAR ;  /* 0x00000000000079af */ /* 0x000e220000000000 */
[----:B------:R-:W-:Y:S05]  /*0f90*/  @!P0 BRA `(.L_x_0) ;  /* 0xfffffff800fc8947 */ /* 0x000fea000383ffff */
[----:B------:R-:W-:Y:S02]  /*0fa0*/  WARPGROUP.DEPBAR.LE gsb0, 0x0 ;  /* 0x00008000000079c5 */ /* 0x000fe40000010000 */
[----:B------:R-:W-:-:S04]  /*0fb0*/  DEPBAR.LE SB0, 0x0 ;  /* 0x000080000000791a */ /* 0x000fc80000000000 */
[----:B------:R-:W-:Y:S02]  /*0fc0*/  SHF.R.U32.HI R4, RZ, 0x1, R7 ;  /* 0x00000001ff047819 */ /* 0x000fe40000011607 */
[----:B------:R-:W-:Y:S02]  /*0fd0*/  LOP3.LUT R10, R10, 0x7, RZ, 0xc0, !PT ;  /* 0x000000070a0a7812 */ /* 0x000fe400078ec0ff */
[----:B------:R-:W-:Y:S02]  /*0fe0*/  LOP3.LUT R7, R7, 0xf, RZ, 0xc0, !PT ;  /* 0x0000000f07077812 */ /* 0x000fe400078ec0ff */
[----:B------:R-:W-:Y:S01]  /*0ff0*/  LOP3.LUT R4, R4, 0x8, RZ, 0xc0, !PT ;  /* 0x0000000804047812 */ /* 0x000fe200078ec0ff */
[----:B------:R-:W-:Y:S01]  /*1000*/  IMAD.SHL.U32 R6, R10, 0x2, RZ ;  /* 0x000000020a067824 */ /* 0x000fe200078e00ff */
[----:B------:R-:W-:Y:S02]  /*1010*/  F2FP.BF16.F32.PACK_AB R24, R25, R24 ;  /* 0x000000181918723e */ /* 0x000fe400000010ff */
[----:B------:R-:W-:Y:S01]  /*1020*/  F2FP.BF16.F32.PACK_AB R25, R27, R26 ;  /* 0x0000001a1b19723e */ /* 0x000fe200000010ff */
[----:B------:R-:W-:Y:S01]  /*1030*/  IMAD R7, R7, 0x88, R4 ;  /* 0x0000008807077824 */ /* 0x000fe200078e0204 */
[----:B------:R-:W-:-:S02]  /*1040*/  LOP3.LUT R11, R6, R11, RZ, 0xfc, !PT ;  /* 0x0000000b060b7212 */ /* 0x000fc400078efcff */
[----:B------:R-:W-:Y:S01]  /*1050*/  LOP3.LUT R4, R2, 0x78, RZ, 0xc0, !PT ;  /* 0x0000007802047812 */ /* 0x000fe200078ec0ff */
[----:B------:R-:W-:Y:S01]  /*1060*/  IMAD R7, R10, 0x880, R7 ;  /* 0x000008800a077824 */ /* 0x000fe200078e0207 */
[----:B------:R-:W-:Y:S02]  /*1070*/  F2FP.BF16.F32.PACK_AB R32, R33, R32 ;  /* 0x000000202120723e */ /* 0x000fe400000010ff */
[----:B------:R-:W-:Y:S01]  /*1080*/  F2FP.BF16.F32.PACK_AB R26, R29, R28 ;  /* 0x0000001c1d1a723e */ /* 0x000fe200000010ff */
[----:B------:R-:W-:Y:S01]  /*1090*/  IMAD R11, R11, 0x88, R4 ;  /* 0x000000880b0b7824 */ /* 0x000fe200078e0204 */
[----:B------:R-:W-:Y:S02]  /*10a0*/  F2FP.BF16.F32.PACK_AB R27, R31, R30 ;  /* 0x0000001e1f1b723e */ /* 0x000fe400000010ff */
[----:B------:R-:W-:Y:S02]  /*10b0*/  F2FP.BF16.F32.PACK_AB R33, R35, R34 ;  /* 0x000000222321723e */ /* 0x000fe400000010ff */
[----:B------:R-:W-:-:S02]  /*10c0*/  F2FP.BF16.F32.PACK_AB R40, R41, R40 ;  /* 0x000000282928723e */ /* 0x000fc400000010ff */
[----:B------:R-:W-:Y:S01]  /*10d0*/  LEA R4, R7, UR5, 0x1 ;  /* 0x0000000507047c11 */ /* 0x000fe2000f8e08ff */
[----:B------:R-:W-:Y:S01]  /*10e0*/  BAR.SYNC.DEFER_BLOCKING 0x0 ;  /* 0x0000000000007b1d */ /* 0x000fe20000010000 */
[----:B------:R-:W-:Y:S02]  /*10f0*/  F2FP.BF16.F32.PACK_AB R34, R37, R36 ;  /* 0x000000242522723e */ /* 0x000fe400000010ff */
[----:B------:R-:W-:Y:S02]  /*1100*/  F2FP.BF16.F32.PACK_AB R35, R39, R38 ;  /* 0x000000262723723e */ /* 0x000fe400000010ff */
[----:B------:R-:W-:-:S03]  /*1110*/  F2FP.BF16.F32.PACK_AB R41, R43, R42 ;  /* 0x0000002a2b29723e */ /* 0x000fc600000010ff */
[----:B------:R-:W3:Y:S01]  /*1120*/  LDC.64 R6, c[0x0][0x220] ;  /* 0x00008800ff067b82 */ /* 0x000ee20000000a00 */
[----:B------:R-:W-:Y:S02]  /*1130*/  F2FP.BF16.F32.PACK_AB R48, R49, R48 ;  /* 0x000000303130723e */ /* 0x000fe400000010ff */
[----:B------:R-:W-:Y:S02]  /*1140*/  F2FP.BF16.F32.PACK_AB R42, R45, R44 ;  /* 0x0000002c2d2a723e */ /* 0x000fe400000010ff */
[----:B------:R-:W-:Y:S02]  /*1150*/  F2FP.BF16.F32.PACK_AB R43, R47, R46 ;  /* 0x0000002e2f2b723e */ /* 0x000fe400000010ff */
[----:B------:R-:W-:Y:S02]  /*1160*/  F2FP.BF16.F32.PACK_AB R49, R51, R50 ;  /* 0x000000323331723e */ /* 0x000fe400000010ff */
[----:B------:R-:W-:Y:S02]  /*1170*/  F2FP.BF16.F32.PACK_AB R56, R57, R56 ;  /* 0x000000383938723e */ /* 0x000fe400000010ff */
[----:B------:R-:W-:-:S02]  /*1180*/  F2FP.BF16.F32.PACK_AB R50, R53, R52 ;  /* 0x000000343532723e */ /* 0x000fc400000010ff */
[----:B------:R-:W-:Y:S02]  /*1190*/  F2FP.BF16.F32.PACK_AB R51, R55, R54 ;  /* 0x000000363733723e */ /* 0x000fe400000010ff */
[----:B------:R-:W-:Y:S02]  /*11a0*/  F2FP.BF16.F32.PACK_AB R57, R59, R58 ;  /* 0x0000003a3b39723e */ /* 0x000fe400000010ff */
[----:B------:R-:W-:Y:S01]  /*11b0*/  F2FP.BF16.F32.PACK_AB R64, R65, R64 ;  /* 0x000000404140723e */ /* 0x000fe200000010ff */
[----:B------:R-:W-:Y:S01]  /*11c0*/  STSM.16.M88.4 [R4], R24 ;  /* 0x0000001804007844 */ /* 0x000fe20000000200 */
[----:B------:R-:W-:Y:S02]  /*11d0*/  F2FP.BF16.F32.PACK_AB R58, R61, R60 ;  /* 0x0000003c3d3a723e */ /* 0x000fe400000010ff */
[----:B------:R-:W-:Y:S01]  /*11e0*/  F2FP.BF16.F32.PACK_AB R59, R63, R62 ;  /* 0x0000003e3f3b723e */ /* 0x000fe200000010ff */
[----:B------:R4:W-:Y:S01]  /*11f0*/  STSM.16.M88.4 [R4+0x20], R32 ;  /* 0x0000202004007844 */ /* 0x0009e20000000200 */
[----:B------:R-:W-:-:S02]  /*1200*/  F2FP.BF16.F32.PACK_AB R65, R67, R66 ;  /* 0x000000424341723e */ /* 0x000fc400000010ff */
[----:B------:R-:W-:Y:S01]  /*1210*/  F2FP.BF16.F32.PACK_AB R72, R73, R72 ;  /* 0x000000484948723e */ /* 0x000fe200000010ff */
[----:B------:R-:W-:Y:S01]  /*1220*/  STSM.16.M88.4 [R4+0x40], R40 ;  /* 0x0000402804007844 */ /* 0x000fe20000000200 */
[----:B------:R-:W-:Y:S02]  /*1230*/  F2FP.BF16.F32.PACK_AB R66, R69, R68 ;  /* 0x000000444542723e */ /* 0x000fe400000010ff */
[----:B------:R-:W-:Y:S01]  /*1240*/  F2FP.BF16.F32.PACK_AB R67, R71, R70 ;  /* 0x000000464743723e */ /* 0x000fe200000010ff */
[----:B------:R-:W-:Y:S01]  /*1250*/  STSM.16.M88.4 [R4+0x60], R48 ;  /* 0x0000603004007844 */ /* 0x000fe20000000200 */
[----:B------:R-:W-:Y:S02]  /*1260*/  F2FP.BF16.F32.PACK_AB R73, R75, R74 ;  /* 0x0000004a4b49723e */ /* 0x000fe400000010ff */
[----:B------:R-:W-:Y:S01]  /*1270*/  F2FP.BF16.F32.PACK_AB R80, R81, R80 ;  /* 0x000000505150723e */ /* 0x000fe200000010ff */
[----:B------:R-:W-:Y:S01]  /*1280*/  STSM.16.M88.4 [R4+0x80], R56 ;  /* 0x0000803804007844 */ /* 0x000fe20000000200 */
[----:B------:R-:W-:-:S02]  /*1290*/  F2FP.BF16.F32.PACK_AB R74, R77, R76 ;  /* 0x0000004c4d4a723e */ /* 0x000fc400000010ff */
[----:B------:R-:W-:Y:S01]  /*12a0*/  F2FP.BF16.F32.PACK_AB R75, R79, R78 ;  /* 0x0000004e4f4b723e */ /* 0x000fe200000010ff */
[----:B------:R-:W-:Y:S01]  /*12b0*/  STSM.16.M88.4 [R4+0xa0], R64 ;  /* 0x0000a04004007844 */ /* 0x000fe20000000200 */
[----:B------:R-:W-:Y:S02]  /*12c0*/  F2FP.BF16.F32.PACK_AB R81, R83, R82 ;  /* 0x000000525351723e */ /* 0x000fe400000010ff */
[----:B------:R-:W-:Y:S01]  /*12d0*/  F2FP.BF16.F32.PACK_AB R82, R85, R84 ;  /* 0x000000545552723e */ /* 0x000fe200000010ff */
[----:B------:R-:W-:Y:S01]  /*12e0*/  STSM.16.M88.4 [R4+0xc0], R72 ;  /* 0x0000c04804007844 */ /* 0x000fe20000000200 */
[----:B------:R-:W-:Y:S02]  /*12f0*/  F2FP.BF16.F32.PACK_AB R83, R87, R86 ;  /* 0x000000565753723e */ /* 0x000fe400000010ff */
[----:B------:R-:W-:Y:S02]  /*1300*/  LEA R36, R11, UR5, 0x1 ;  /* 0x000000050b247c11 */ /* 0x000fe4000f8e08ff */
[----:B------:R-:W-:Y:S01]  /*1310*/  LOP3.LUT R2, R3, 0x78, R2, 0xf8, !PT ;  /* 0x0000007803027812 */ /* 0x000fe200078ef802 */
[----:B------:R5:W-:Y:S01]  /*1320*/  STSM.16.M88.4 [R4+0xe0], R80 ;  /* 0x0000e05004007844 */ /* 0x000be20000000200 */
[C---:B------:R-:W-:Y:S01]  /*1330*/  LOP3.LUT R3, R5.reuse, 0x10, RZ, 0xfc, !PT ;  /* 0x0000001005037812 */ /* 0x040fe200078efcff */
[----:B------:R-:W-:Y:S01]  /*1340*/  BAR.SYNC.DEFER_BLOCKING 0x0 ;  /* 0x0000000000007b1d */ /* 0x000fe20000010000 */
[----:B------:R-:W-:Y:S01]  /*1350*/  ISETP.GE.AND P0, PT, R2, 0xc00, PT ;  /* 0x00000c000200780c */ /* 0x000fe20003f06270 */
[C---:B------:R-:W-:Y:S01]  /*1360*/  IMAD R37, R5.reuse, 0xc00, R2 ;  /* 0x00000c0005257824 */ /* 0x040fe200078e0202 */
[----:B------:R-:W-:-:S02]  /*1370*/  LOP3.LUT R29, R5, 0x20, RZ, 0xfc, !PT ;  /* 0x00000020051d7812 */ /* 0x000fc400078efcff */
[-C--:B------:R-:W-:Y:S01]  /*1380*/  ISETP.LT.AND P1, PT, R5, R0.reuse, !P0 ;  /* 0x000000000500720c */ /* 0x080fe20004721270 */
[----:B----4-:R-:W-:Y:S01]  /*1390*/  VIADD R35, R37, 0xc000 ;  /* 0x0000c00025237836 */ /* 0x010fe20000000000 */
[----:B------:R-:W-:Y:S01]  /*13a0*/  LOP3.LUT R31, R5, 0x30, RZ, 0xfc, !PT ;  /* 0x00000030051f7812 */ /* 0x000fe200078efcff */
[----:B------:R-:W-:Y:S01]  /*13b0*/  VIADD R39, R37, 0x48000 ;  /* 0x0004800025277836 */ /* 0x000fe20000000000 */
[----:B------:R-:W-:Y:S02]  /*13c0*/  LOP3.LUT R33, R5, 0x40, RZ, 0xfc, !PT ;  /* 0x0000004005217812 */ /* 0x000fe400078efcff */
[-C--:B------:R-:W-:Y:S01]  /*13d0*/  ISETP.LT.AND P6, PT, R3, R0.reuse, !P0 ;  /* 0x000000000300720c */ /* 0x080fe200047c1270 */
[----:B---3--:R-:W-:Y:S01]  /*13e0*/  IMAD.WIDE R2, R37, 0x2, R6 ;  /* 0x0000000225027825 */ /* 0x008fe200078e0206 */
[-C--:B------:R-:W-:Y:S02]  /*13f0*/  ISETP.LT.AND P5, PT, R29, R0.reuse, !P0 ;  /* 0x000000001d00720c */ /* 0x080fe400047a1270 */
[----:B------:R-:W-:-:S02]  /*1400*/  ISETP.LT.AND P4, PT, R31, R0, !P0 ;  /* 0x000000001f00720c */ /* 0x000fc40004781270 */
[----:B------:R-:W-:Y:S02]  /*1410*/  LOP3.LUT R29, R5, 0x50, RZ, 0xfc, !PT ;  /* 0x00000050051d7812 */ /* 0x000fe400078efcff */
[-C--:B------:R-:W-:Y:S02]  /*1420*/  ISETP.LT.AND P3, PT, R33, R0.reuse, !P0 ;  /* 0x000000002100720c */ /* 0x080fe40004761270 */
[C---:B------:R-:W-:Y:S02]  /*1430*/  LOP3.LUT R31, R5.reuse, 0x60, RZ, 0xfc, !PT ;  /* 0x00000060051f7812 */ /* 0x040fe400078efcff */
[----:B------:R-:W-:Y:S01]  /*1440*/  LOP3.LUT R33, R5, 0x70, RZ, 0xfc, !PT ;  /* 0x0000007005217812 */ /* 0x000fe200078efcff */
[----:B------:R-:W3:Y:S01]  /*1450*/  LDS.128 R44, [R36] ;  /* 0x00000000242c7984 */ /* 0x000ee20000000c00 */
[----:B------:R-:W-:Y:S01]  /*1460*/  ISETP.LT.AND P2, PT, R29, R0, !P0 ;  /* 0x000000001d00720c */ /* 0x000fe20004741270 */
[----:B------:R-:W-:Y:S02]  /*1470*/  VIADD R29, R37, 0x18000 ;  /* 0x00018000251d7836 */ /* 0x000fe40000000000 */
[----:B------:R-:W4:Y:S01]  /*1480*/  LDS.128 R52, [R36+0x1100] ;  /* 0x0011000024347984 */ /* 0x000f220000000c00 */
[----:B--2--5:R-:W-:-:S03]  /*1490*/  IMAD.WIDE R4, R35, 0x2, R6 ;  /* 0x0000000223047825 */ /* 0x024fc600078e0206 */
[----:B------:R-:W2:Y:S01]  /*14a0*/  LDS.128 R24, [R36+0x2200] ;  /* 0x0022000024187984 */ /* 0x000ea20000000c00 */
[----:B------:R-:W-:Y:S02]  /*14b0*/  VIADD R35, R37, 0x3c000 ;  /* 0x0003c00025237836 */ /* 0x000fe40000000000 */
[--C-:B------:R-:W-:Y:S01]  /*14c0*/  IMAD.WIDE R28, R29, 0x2, R6.reuse ;  /* 0x000000021d1c7825 */ /* 0x100fe200078e0206 */
[----:B------:R-:W5:Y:S04]  /*14d0*/  LDS.128 R20, [R36+0x3300] ;  /* 0x0033000024147984 */ /* 0x000f680000000c00 */
[----:B------:R-:W5:Y:S04]  /*14e0*/  LDS.128 R16, [R36+0x4400] ;  /* 0x0044000024107984 */ /* 0x000f680000000c00 */
[----:B------:R-:W5:Y:S04]  /*14f0*/  LDS.128 R12, [R36+0x5500] ;  /* 0x00550000240c7984 */ /* 0x000f680000000c00 */
[----:B------:R-:W5:Y:S04]  /*1500*/  LDS.128 R8, [R36+0x6600] ;  /* 0x0066000024087984 */ /* 0x000f680000000c00 */
[----:B---3--:R3:W-:Y:S01]  /*1510*/  @P1 STG.E.128 desc[UR16][R2.64], R44 ;  /* 0x0000002c02001986 */ /* 0x0087e2000c101d10 */
[-C--:B------:R-:W-:Y:S01]  /*1520*/  ISETP.LT.AND P1, PT, R31, R0.reuse, !P0 ;  /* 0x000000001f00720c */ /* 0x080fe20004721270 */
[----:B------:R-:W-:Y:S01]  /*1530*/  VIADD R31, R37, 0x24000 ;  /* 0x00024000251f7836 */ /* 0x000fe20000000000 */
[----:B------:R-:W-:Y:S01]  /*1540*/  ISETP.LT.AND P0, PT, R33, R0, !P0 ;  /* 0x000000002100720c */ /* 0x000fe20004701270 */
[----:B------:R-:W-:Y:S01]  /*1550*/  VIADD R33, R37, 0x30000 ;  /* 0x0003000025217836 */ /* 0x000fe20000000000 */
[----:B----4-:R4:W-:Y:S01]  /*1560*/  @P6 STG.E.128 desc[UR16][R4.64], R52 ;  /* 0x0000003404006986 */ /* 0x0109e2000c101d10 */
[----:B------:R-:W-:-:S03]  /*1570*/  IMAD.WIDE R30, R31, 0x2, R6 ;  /* 0x000000021f1e7825 */ /* 0x000fc600078e0206 */
[----:B--2---:R4:W-:Y:S04]  /*1580*/  @P5 STG.E.128 desc[UR16][R28.64], R24 ;  /* 0x000000181c005986 */ /* 0x0049e8000c101d10 */
[----:B-1---5:R4:W-:Y:S01]  /*1590*/  @P4 STG.E.128 desc[UR16][R30.64], R20 ;  /* 0x000000141e004986 */ /* 0x0229e2000c101d10 */
[----:B---3--:R-:W-:-:S04]  /*15a0*/  IMAD.WIDE R2, R33, 0x2, R6 ;  /* 0x0000000221027825 */ /* 0x008fc800078e0206 */
[--C-:B------:R-:W-:Y:S01]  /*15b0*/  IMAD.WIDE R32, R35, 0x2, R6.reuse ;  /* 0x0000000223207825 */ /* 0x100fe200078e0206 */
[----:B------:R4:W-:Y:S03]  /*15c0*/  @P3 STG.E.128 desc[UR16][R2.64], R16 ;  /* 0x0000001002003986 */ /* 0x0009e6000c101d10 */
[----:B------:R-:W-:Y:S01]  /*15d0*/  IMAD.WIDE R34, R39, 0x2, R6 ;  /* 0x0000000227227825 */ /* 0x000fe200078e0206 */
[----:B------:R4:W-:Y:S04]  /*15e0*/  @P2 STG.E.128 desc[UR16][R32.64], R12 ;  /* 0x0000000c20002986 */ /* 0x0009e8000c101d10 */
[----:B------:R4:W-:Y:S01]  /*15f0*/  @P1 STG.E.128 desc[UR16][R34.64], R8 ;  /* 0x0000000822001986 */ /* 0x0009e2000c101d10 */
[----:B------:R-:W-:Y:S05]  /*1600*/  @!P0 EXIT ;  /* 0x000000000000894d */ /* 0x000fea0003800000 */
[----:B----4-:R-:W1:Y:S01]  /*1610*/  LDS.128 R8, [R36+0x7700] ;  /* 0x0077000024087984 */ /* 0x010e620000000c00 */
[----:B------:R-:W-:-:S04]  /*1620*/  VIADD R37, R37, 0x54000 ;  /* 0x0005400025257836 */ /* 0x000fc80000000000 */
[----:B------:R-:W-:-:S05]  /*1630*/  IMAD.WIDE R6, R37, 0x2, R6 ;  /* 0x0000000225067825 */ /* 0x000fca00078e0206 */
[----:B-1----:R-:W-:Y:S01]  /*1640*/  STG.E.128 desc[UR16][R6.64], R8 ;  /* 0x0000000806007986 */ /* 0x002fe2000c101d10 */
[----:B------:R-:W-:Y:S05]  /*1650*/  EXIT ;  /* 0x000000000000794d */ /* 0x000fea0003800000 */
.L_x_1:
[----:B------:R-:W-:-:S00]  /*1660*/  BRA `(.L_x_1) ;  /* 0xfffffffc00fc7947 */ /* 0x000fc0000383ffff */
[----:B------:R-:W-:-:S00]  /*1670*/  NOP ;  /* 0x0000000000007918 */ /* 0x000fc00000000000 */
        /* <DEDUP_REMOVED lines=8> */
.L_x_2:


//--------------------- .nv.shared.triton_mm      --------------------------
	.section	.nv.shared.triton_mm,"aw",@nobits
	.sectionflags	@""
	.align	16
	.zero		1024


//--------------------- .nv.constant0.triton_mm   --------------------------
	.section	.nv.constant0.triton_mm,"a",@progbits
	.sectionflags	@""
	.align	4
.nv.constant0.triton_mm:
	.zero		556
